//
// Generated by NVIDIA NVVM Compiler
//
// Compiler Build ID: CL-36424714
// Cuda compilation tools, release 13.0, V13.0.88
// Based on NVVM 20.0.0
//

.version 9.0
.target sm_100
.address_size 64

	// .globl	_Z22matrix_multiply_simplePiS_S_m

.visible .entry _Z22matrix_multiply_simplePiS_S_m(
	.param .u64 .ptr .align 1 _Z22matrix_multiply_simplePiS_S_m_param_0,
	.param .u64 .ptr .align 1 _Z22matrix_multiply_simplePiS_S_m_param_1,
	.param .u64 .ptr .align 1 _Z22matrix_multiply_simplePiS_S_m_param_2,
	.param .u64 _Z22matrix_multiply_simplePiS_S_m_param_3
)
{


	ret;

}


// ===== COMPILED SASS (sm_100) =====

	.target	sm_100

	.elftype	@"ET_EXEC"


//--------------------- .note.nv.tkinfo           --------------------------
	.section	.note.nv.tkinfo,"",@"SHT_NOTE"
	.sectionflags	@"SHF_NOTE_NV_TKINFO"
	.tkinfo
        /*0018*/ 	.word	0x00000002
        /*0030*/ 	.string	""
        /*0030*/ 	.string	"ptxas"
        /*0030*/ 	.string	"Cuda compilation tools, release 13.0, V13.0.88"
        /*0030*/ 	.string	"Build cuda_13.0.r13.0/compiler.36424714_0"
        /*0030*/ 	.string	"-arch sm_100 -m 64 "



//--------------------- .note.nv.cuinfo           --------------------------
	.section	.note.nv.cuinfo,"",@"SHT_NOTE"
	.sectionflags	@"SHF_NOTE_NV_CUINFO"
        /*0018*/ 	.short	0x0002
        /*001a*/ 	.short	0x0064
        /*001c*/ 	.short	0x0082
	.zero		2


//--------------------- .nv.info                  --------------------------
	.section	.nv.info,"",@"SHT_CUDA_INFO"
	.align	4


	//----- nvinfo : EIATTR_REGCOUNT
	.align		4
        /*0000*/ 	.byte	0x04, 0x2f
        /*0002*/ 	.short	(.L_1 - .L_0)
	.align		4
.L_0:
        /*0004*/ 	.word	index@(_Z22matrix_multiply_simplePiS_S_m)
        /*0008*/ 	.word	0x00000004


	//----- nvinfo : EIATTR_FRAME_SIZE
	.align		4
.L_1:
        /*000c*/ 	.byte	0x04, 0x11
        /*000e*/ 	.short	(.L_3 - .L_2)
	.align		4
.L_2:
        /*0010*/ 	.word	index@(_Z22matrix_multiply_simplePiS_S_m)
        /*0014*/ 	.word	0x00000000


	//----- nvinfo : EIATTR_MIN_STACK_SIZE
	.align		4
.L_3:
        /*0018*/ 	.byte	0x04, 0x12
        /*001a*/ 	.short	(.L_5 - .L_4)
	.align		4
.L_4:
        /*001c*/ 	.word	index@(_Z22matrix_multiply_simplePiS_S_m)
        /*0020*/ 	.word	0x00000000
.L_5:


//--------------------- .nv.compat                --------------------------
	.section	.nv.compat,"",@"SHT_CUDA_COMPAT_INFO"
	.align	4
        /*0000*/ 	.byte	0x02, 0x09, 0x00, 0x00, 0x02, 0x02, 0x01, 0x00, 0x02, 0x05, 0x05, 0x00, 0x03, 0x07, 0x01, 0x01
        /*0010*/ 	.byte	0x02, 0x03, 0x00, 0x00, 0x02, 0x06, 0x01, 0x00, 0x04, 0x0b, 0x08, 0x00, 0x09, 0x00, 0x00, 0x00
        /*0020*/ 	.byte	0x00, 0x00, 0x00, 0x00


//--------------------- .nv.info._Z22matrix_multiply_simplePiS_S_m --------------------------
	.section	.nv.info._Z22matrix_multiply_simplePiS_S_m,"",@"SHT_CUDA_INFO"
	.sectionflags	@""
	.align	4


	//----- nvinfo : EIATTR_CUDA_API_VERSION
	.align		4
        /*0000*/ 	.byte	0x04, 0x37
        /*0002*/ 	.short	(.L_7 - .L_6)
.L_6:
        /*0004*/ 	.word	0x00000082


	//----- nvinfo : EIATTR_KPARAM_INFO
	.align		4
.L_7:
        /*0008*/ 	.byte	0x04, 0x17
        /*000a*/ 	.short	(.L_9 - .L_8)
.L_8:
        /*000c*/ 	.word	0x00000000
        /*0010*/ 	.short	0x0003
        /*0012*/ 	.short	0x0018
        /*0014*/ 	.byte	0x00, 0xf0, 0x21, 0x00


	//----- nvinfo : EIATTR_KPARAM_INFO
	.align		4
.L_9:
        /*0018*/ 	.byte	0x04, 0x17
        /*001a*/ 	.short	(.L_11 - .L_10)
.L_10:
        /*001c*/ 	.word	0x00000000
        /*0020*/ 	.short	0x0002
        /*0022*/ 	.short	0x0010
        /*0024*/ 	.byte	0x00, 0xf5, 0x21, 0x00


	//----- nvinfo : EIATTR_KPARAM_INFO
	.align		4
.L_11:
        /*0028*/ 	.byte	0x04, 0x17
        /*002a*/ 	.short	(.L_13 - .L_12)
.L_12:
        /*002c*/ 	.word	0x00000000
        /*0030*/ 	.short	0x0001
        /*0032*/ 	.short	0x0008
        /*0034*/ 	.byte	0x00, 0xf5, 0x21, 0x00


	//----- nvinfo : EIATTR_KPARAM_INFO
	.align		4
.L_13:
        /*0038*/ 	.byte	0x04, 0x17
        /*003a*/ 	.short	(.L_15 - .L_14)
.L_14:
        /*003c*/ 	.word	0x00000000
        /*0040*/ 	.short	0x0000
        /*0042*/ 	.short	0x0000
        /*0044*/ 	.byte	0x00, 0xf5, 0x21, 0x00


	//----- nvinfo : EIATTR_SPARSE_MMA_MASK
	.align		4
.L_15:
        /*0048*/ 	.byte	0x03, 0x50
        /*004a*/ 	.short	0x0000


	//----- nvinfo : EIATTR_MAXREG_COUNT
	.align		4
        /*004c*/ 	.byte	0x03, 0x1b
        /*004e*/ 	.short	0x00ff


	//----- nvinfo : EIATTR_MERCURY_ISA_VERSION
	.align		4
        /*0050*/ 	.byte	0x03, 0x5f
        /*0052*/ 	.short	0x0101


	//----- nvinfo : EIATTR_VRC_CTA_INIT_COUNT
	.align		4
        /*0054*/ 	.byte	0x02, 0x4a
	.zero		1
	.zero		1


	//----- nvinfo : EIATTR_EXIT_INSTR_OFFSETS
	.align		4
        /*0058*/ 	.byte	0x04, 0x1c
        /*005a*/ 	.short	(.L_17 - .L_16)


	//   ....[0]....
.L_16:
        /*005c*/ 	.word	0x00000010


	//----- nvinfo : EIATTR_CBANK_PARAM_SIZE
	.align		4
.L_17:
        /*0060*/ 	.byte	0x03, 0x19
        /*0062*/ 	.short	0x0020


	//----- nvinfo : EIATTR_PARAM_CBANK
	.align		4
        /*0064*/ 	.byte	0x04, 0x0a
        /*0066*/ 	.short	(.L_19 - .L_18)
	.align		4
.L_18:
        /*0068*/ 	.word	index@(.nv.constant0._Z22matrix_multiply_simplePiS_S_m)
        /*006c*/ 	.short	0x0380
        /*006e*/ 	.short	0x0020


	//----- nvinfo : EIATTR_SW_WAR
	.align		4
.L_19:
        /*0070*/ 	.byte	0x04, 0x36
        /*0072*/ 	.short	(.L_21 - .L_20)
.L_20:
        /*0074*/ 	.word	0x00000008
.L_21:


//--------------------- .nv.callgraph             --------------------------
	.section	.nv.callgraph,"",@"SHT_CUDA_CALLGRAPH"
	.align	4
	.sectionentsize	8
	.align		4
        /*0000*/ 	.word	0x00000000
	.align		4
        /*0004*/ 	.word	0xffffffff
	.align		4
        /*0008*/ 	.word	0x00000000
	.align		4
        /*000c*/ 	.word	0xfffffffe
	.align		4
        /*0010*/ 	.word	0x00000000
	.align		4
        /*0014*/ 	.word	0xfffffffd
	.align		4
        /*0018*/ 	.word	0x00000000
	.align		4
        /*001c*/ 	.word	0xfffffffc


//--------------------- .text._Z22matrix_multiply_simplePiS_S_m --------------------------
	.section	.text._Z22matrix_multiply_simplePiS_S_m,"ax",@progbits
	.align	128
        .global         _Z22matrix_multiply_simplePiS_S_m
        .type           _Z22matrix_multiply_simplePiS_S_m,@function
        .size           _Z22matrix_multiply_simplePiS_S_m,(.L_x_1 - _Z22matrix_multiply_simplePiS_S_m)
        .other          _Z22matrix_multiply_simplePiS_S_m,@"STO_CUDA_ENTRY STV_DEFAULT"
_Z22matrix_multiply_simplePiS_S_m:
.text._Z22matrix_multiply_simplePiS_S_m:
[----:B------:R-:W-:Y:S01]  /*0000*/  LDC R1, c[0x0][0x37c] ;  /* 0x0000df00ff017b82 */ /* 0x000fe20000000800 */
[----:B------:R-:W-:Y:S05]  /*0010*/  EXIT ;  /* 0x000000000000794d */ /* 0x000fea0003800000 */
.L_x_0:
[----:B------:R-:W-:-:S00]  /*0020*/  BRA `(.L_x_0) ;  /* 0xfffffffc00fc7947 */ /* 0x000fc0000383ffff */
[----:B------:R-:W-:-:S00]  /*0030*/  NOP ;  /* 0x0000000000007918 */ /* 0x000fc00000000000 */
        /* <DEDUP_REMOVED lines=12> */
.L_x_1:


//--------------------- .nv.shared.reserved.0     --------------------------
	.section	.nv.shared.reserved.0,"aw",@nobits
	.weak		__nv_reservedSMEM_offset_0_alias
	.size		__nv_reservedSMEM_offset_0_alias, 0, 64
	.other		__nv_reservedSMEM_offset_0_alias,@"STO_CUDA_RESERVED_SHARED STV_DEFAULT"
__nv_reservedSMEM_offset_0_alias:
	.zero		0
	.zero		64


//--------------------- .nv.constant0._Z22matrix_multiply_simplePiS_S_m --------------------------
	.section	.nv.constant0._Z22matrix_multiply_simplePiS_S_m,"a",@progbits
	.sectionflags	@""
	.align	4
.nv.constant0._Z22matrix_multiply_simplePiS_S_m:
	.zero		928


//--------------------- SYMBOLS --------------------------

	.type		.nv.reservedSmem.offset0,@object
	.size		.nv.reservedSmem.offset0,0x4
